//
// Generated by NVIDIA NVVM Compiler
//
// Compiler Build ID: CL-36424714
// Cuda compilation tools, release 13.0, V13.0.88
// Based on NVVM 20.0.0
//

.version 9.0
.target sm_100
.address_size 64

	// .globl	_Z9test_cudaPfi
.global .align 4 .b8 __cudart_i2opi_f[24] = {65, 144, 67, 60, 153, 149, 98, 219, 192, 221, 52, 245, 209, 87, 39, 252, 41, 21, 68, 78, 110, 131, 249, 162};

.visible .entry _Z9test_cudaPfi(
	.param .u64 .ptr .align 1 _Z9test_cudaPfi_param_0,
	.param .u32 _Z9test_cudaPfi_param_1
)
{
	.local .align 4 .b8 	__local_depot0[28];
	.reg .b64 	%SP;
	.reg .b64 	%SPL;
	.reg .pred 	%p<20>;
	.reg .b32 	%r<89>;
	.reg .b32 	%f<55>;
	.reg .b64 	%rd<42>;
	.reg .b64 	%fd<5>;

	mov.u64 	%SPL, __local_depot0;
	ld.param.u64 	%rd13, [_Z9test_cudaPfi_param_0];
	ld.param.u32 	%r32, [_Z9test_cudaPfi_param_1];
	add.u64 	%rd1, %SPL, 0;
	add.u64 	%rd2, %SPL, 0;
	mov.u32 	%r33, %tid.x;
	mov.u32 	%r34, %ctaid.x;
	mov.u32 	%r35, %ntid.x;
	mad.lo.s32 	%r1, %r34, %r35, %r33;
	setp.lt.s32 	%p1, %r32, 1;
	mov.f32 	%f54, 0f00000000;
	@%p1 bra 	$L__BB0_19;
	mov.f32 	%f54, 0f00000000;
	mov.b32 	%r80, 0;
	mov.u64 	%rd26, __cudart_i2opi_f;
$L__BB0_2:
	mul.lo.s32 	%r3, %r80, %r1;
	cvt.rn.f32.s32 	%f2, %r3;
	mul.f32 	%f16, %f2, 0f3F22F983;
	cvt.rni.s32.f32 	%r88, %f16;
	cvt.rn.f32.s32 	%f17, %r88;
	fma.rn.f32 	%f18, %f17, 0fBFC90FDA, %f2;
	fma.rn.f32 	%f19, %f17, 0fB3A22168, %f18;
	fma.rn.f32 	%f53, %f17, 0fA7C234C5, %f19;
	abs.f32 	%f4, %f2;
	setp.ltu.f32 	%p2, %f4, 0f47CE4780;
	mov.u32 	%r84, %r88;
	mov.f32 	%f52, %f53;
	@%p2 bra 	$L__BB0_10;
	setp.neu.f32 	%p3, %f4, 0f7F800000;
	@%p3 bra 	$L__BB0_5;
	mov.f32 	%f22, 0f00000000;
	mul.rn.f32 	%f52, %f2, %f22;
	mov.b32 	%r84, 0;
	bra.uni 	$L__BB0_10;
$L__BB0_5:
	mov.b32 	%r5, %f2;
	shl.b32 	%r38, %r5, 8;
	or.b32  	%r6, %r38, -2147483648;
	mov.b64 	%rd40, 0;
	mov.b32 	%r81, 0;
	mov.u64 	%rd38, %rd26;
	mov.u64 	%rd39, %rd2;
$L__BB0_6:
	.pragma "nounroll";
	ld.global.nc.u32 	%r39, [%rd38];
	mad.wide.u32 	%rd18, %r39, %r6, %rd40;
	shr.u64 	%rd40, %rd18, 32;
	st.local.u32 	[%rd39], %rd18;
	add.s32 	%r81, %r81, 1;
	add.s64 	%rd39, %rd39, 4;
	add.s64 	%rd38, %rd38, 4;
	setp.ne.s32 	%p4, %r81, 6;
	@%p4 bra 	$L__BB0_6;
	shr.u32 	%r40, %r5, 23;
	st.local.u32 	[%rd2+24], %rd40;
	and.b32  	%r9, %r40, 31;
	and.b32  	%r41, %r40, 224;
	add.s32 	%r42, %r41, -128;
	shr.u32 	%r43, %r42, 5;
	mul.wide.u32 	%rd19, %r43, 4;
	sub.s64 	%rd9, %rd2, %rd19;
	ld.local.u32 	%r82, [%rd9+24];
	ld.local.u32 	%r83, [%rd9+20];
	setp.eq.s32 	%p5, %r9, 0;
	@%p5 bra 	$L__BB0_9;
	shf.l.wrap.b32 	%r82, %r83, %r82, %r9;
	ld.local.u32 	%r44, [%rd9+16];
	shf.l.wrap.b32 	%r83, %r44, %r83, %r9;
$L__BB0_9:
	shr.u32 	%r45, %r82, 30;
	shf.l.wrap.b32 	%r46, %r83, %r82, 2;
	shl.b32 	%r47, %r83, 2;
	shr.u32 	%r48, %r46, 31;
	add.s32 	%r49, %r48, %r45;
	neg.s32 	%r50, %r49;
	setp.lt.s32 	%p6, %r3, 0;
	selp.b32 	%r84, %r50, %r49, %p6;
	xor.b32  	%r51, %r46, %r5;
	shr.s32 	%r52, %r46, 31;
	xor.b32  	%r53, %r52, %r46;
	xor.b32  	%r54, %r52, %r47;
	cvt.u64.u32 	%rd20, %r53;
	shl.b64 	%rd21, %rd20, 32;
	cvt.u64.u32 	%rd22, %r54;
	or.b64  	%rd23, %rd21, %rd22;
	cvt.rn.f64.s64 	%fd1, %rd23;
	mul.f64 	%fd2, %fd1, 0d3BF921FB54442D19;
	cvt.rn.f32.f64 	%f20, %fd2;
	neg.f32 	%f21, %f20;
	setp.lt.s32 	%p7, %r51, 0;
	selp.f32 	%f52, %f21, %f20, %p7;
$L__BB0_10:
	setp.ltu.f32 	%p8, %f4, 0f47CE4780;
	mul.rn.f32 	%f23, %f52, %f52;
	and.b32  	%r56, %r84, 1;
	setp.eq.b32 	%p9, %r56, 1;
	selp.f32 	%f24, 0f3F800000, %f52, %p9;
	fma.rn.f32 	%f25, %f23, %f24, 0f00000000;
	fma.rn.f32 	%f26, %f23, 0f37CBAC00, 0fBAB607ED;
	selp.f32 	%f27, %f26, 0fB94D4153, %p9;
	selp.f32 	%f28, 0f3D2AAABB, 0f3C0885E4, %p9;
	fma.rn.f32 	%f29, %f27, %f23, %f28;
	selp.f32 	%f30, 0fBEFFFFFF, 0fBE2AAAA8, %p9;
	fma.rn.f32 	%f31, %f29, %f23, %f30;
	fma.rn.f32 	%f32, %f31, %f25, %f24;
	and.b32  	%r57, %r84, 2;
	setp.eq.s32 	%p10, %r57, 0;
	mov.f32 	%f33, 0f00000000;
	sub.f32 	%f34, %f33, %f32;
	selp.f32 	%f8, %f32, %f34, %p10;
	@%p8 bra 	$L__BB0_18;
	setp.neu.f32 	%p11, %f4, 0f7F800000;
	@%p11 bra 	$L__BB0_13;
	mov.f32 	%f37, 0f00000000;
	mul.rn.f32 	%f53, %f2, %f37;
	mov.b32 	%r88, 0;
	bra.uni 	$L__BB0_18;
$L__BB0_13:
	mov.b32 	%r18, %f2;
	shl.b32 	%r59, %r18, 8;
	or.b32  	%r19, %r59, -2147483648;
	mov.b64 	%rd41, 0;
	mov.b32 	%r85, 0;
$L__BB0_14:
	.pragma "nounroll";
	mul.wide.u32 	%rd25, %r85, 4;
	add.s64 	%rd27, %rd26, %rd25;
	ld.global.nc.u32 	%r60, [%rd27];
	mad.wide.u32 	%rd28, %r60, %r19, %rd41;
	shr.u64 	%rd41, %rd28, 32;
	add.s64 	%rd29, %rd1, %rd25;
	st.local.u32 	[%rd29], %rd28;
	add.s32 	%r85, %r85, 1;
	setp.ne.s32 	%p12, %r85, 6;
	@%p12 bra 	$L__BB0_14;
	shr.u32 	%r61, %r18, 23;
	st.local.u32 	[%rd1+24], %rd41;
	and.b32  	%r22, %r61, 31;
	and.b32  	%r62, %r61, 224;
	add.s32 	%r63, %r62, -128;
	shr.u32 	%r64, %r63, 5;
	mul.wide.u32 	%rd30, %r64, 4;
	sub.s64 	%rd12, %rd1, %rd30;
	ld.local.u32 	%r86, [%rd12+24];
	ld.local.u32 	%r87, [%rd12+20];
	setp.eq.s32 	%p13, %r22, 0;
	@%p13 bra 	$L__BB0_17;
	shf.l.wrap.b32 	%r86, %r87, %r86, %r22;
	ld.local.u32 	%r65, [%rd12+16];
	shf.l.wrap.b32 	%r87, %r65, %r87, %r22;
$L__BB0_17:
	shr.u32 	%r66, %r86, 30;
	shf.l.wrap.b32 	%r67, %r87, %r86, 2;
	shl.b32 	%r68, %r87, 2;
	shr.u32 	%r69, %r67, 31;
	add.s32 	%r70, %r69, %r66;
	neg.s32 	%r71, %r70;
	setp.lt.s32 	%p14, %r3, 0;
	selp.b32 	%r88, %r71, %r70, %p14;
	xor.b32  	%r72, %r67, %r18;
	shr.s32 	%r73, %r67, 31;
	xor.b32  	%r74, %r73, %r67;
	xor.b32  	%r75, %r73, %r68;
	cvt.u64.u32 	%rd31, %r74;
	shl.b64 	%rd32, %rd31, 32;
	cvt.u64.u32 	%rd33, %r75;
	or.b64  	%rd34, %rd32, %rd33;
	cvt.rn.f64.s64 	%fd3, %rd34;
	mul.f64 	%fd4, %fd3, 0d3BF921FB54442D19;
	cvt.rn.f32.f64 	%f35, %fd4;
	neg.f32 	%f36, %f35;
	setp.lt.s32 	%p15, %r72, 0;
	selp.f32 	%f53, %f36, %f35, %p15;
$L__BB0_18:
	add.s32 	%r77, %r88, 1;
	mul.rn.f32 	%f38, %f53, %f53;
	and.b32  	%r78, %r88, 1;
	setp.eq.b32 	%p16, %r78, 1;
	selp.f32 	%f39, %f53, 0f3F800000, %p16;
	fma.rn.f32 	%f40, %f38, %f39, 0f00000000;
	fma.rn.f32 	%f41, %f38, 0f37CBAC00, 0fBAB607ED;
	selp.f32 	%f42, 0fB94D4153, %f41, %p16;
	selp.f32 	%f43, 0f3C0885E4, 0f3D2AAABB, %p16;
	fma.rn.f32 	%f44, %f42, %f38, %f43;
	selp.f32 	%f45, 0fBE2AAAA8, 0fBEFFFFFF, %p16;
	fma.rn.f32 	%f46, %f44, %f38, %f45;
	fma.rn.f32 	%f47, %f46, %f40, %f39;
	and.b32  	%r79, %r77, 2;
	setp.eq.s32 	%p17, %r79, 0;
	mov.f32 	%f48, 0f00000000;
	sub.f32 	%f49, %f48, %f47;
	selp.f32 	%f50, %f47, %f49, %p17;
	fma.rn.f32 	%f54, %f8, %f50, %f54;
	add.s32 	%r80, %r80, 1;
	setp.ne.s32 	%p18, %r80, %r32;
	@%p18 bra 	$L__BB0_2;
$L__BB0_19:
	setp.gt.s32 	%p19, %r1, 30719;
	@%p19 bra 	$L__BB0_21;
	cvta.to.global.u64 	%rd35, %rd13;
	mul.wide.s32 	%rd36, %r1, 4;
	add.s64 	%rd37, %rd35, %rd36;
	st.global.f32 	[%rd37], %f54;
$L__BB0_21:
	ret;

}


// ===== COMPILED SASS (sm_100) =====

	.target	sm_100

	.elftype	@"ET_EXEC"


//--------------------- .note.nv.tkinfo           --------------------------
	.section	.note.nv.tkinfo,"",@"SHT_NOTE"
	.sectionflags	@"SHF_NOTE_NV_TKINFO"
	.tkinfo
        /*0018*/ 	.word	0x00000002
        /*0030*/ 	.string	""
        /*0030*/ 	.string	"ptxas"
        /*0030*/ 	.string	"Cuda compilation tools, release 13.0, V13.0.88"
        /*0030*/ 	.string	"Build cuda_13.0.r13.0/compiler.36424714_0"
        /*0030*/ 	.string	"-arch sm_100 -m 64 "



//--------------------- .note.nv.cuinfo           --------------------------
	.section	.note.nv.cuinfo,"",@"SHT_NOTE"
	.sectionflags	@"SHF_NOTE_NV_CUINFO"
        /*0018*/ 	.short	0x0002
        /*001a*/ 	.short	0x0064
        /*001c*/ 	.short	0x0082
	.zero		2


//--------------------- .nv.info                  --------------------------
	.section	.nv.info,"",@"SHT_CUDA_INFO"
	.align	4


	//----- nvinfo : EIATTR_REGCOUNT
	.align		4
        /*0000*/ 	.byte	0x04, 0x2f
        /*0002*/ 	.short	(.L_2 - .L_1)
	.align		4
.L_1:
        /*0004*/ 	.word	index@(_Z9test_cudaPfi)
        /*0008*/ 	.word	0x0000001e


	//----- nvinfo : EIATTR_FRAME_SIZE
	.align		4
.L_2:
        /*000c*/ 	.byte	0x04, 0x11
        /*000e*/ 	.short	(.L_4 - .L_3)
	.align		4
.L_3:
        /*0010*/ 	.word	index@(_Z9test_cudaPfi)
        /*0014*/ 	.word	0x00000000


	//----- nvinfo : EIATTR_MIN_STACK_SIZE
	.align		4
.L_4:
        /*0018*/ 	.byte	0x04, 0x12
        /*001a*/ 	.short	(.L_6 - .L_5)
	.align		4
.L_5:
        /*001c*/ 	.word	index@(_Z9test_cudaPfi)
        /*0020*/ 	.word	0x00000000
.L_6:


//--------------------- .nv.compat                --------------------------
	.section	.nv.compat,"",@"SHT_CUDA_COMPAT_INFO"
	.align	4
        /*0000*/ 	.byte	0x02, 0x09, 0x00, 0x00, 0x02, 0x02, 0x01, 0x00, 0x02, 0x05, 0x05, 0x00, 0x03, 0x07, 0x01, 0x01
        /*0010*/ 	.byte	0x02, 0x03, 0x00, 0x00, 0x02, 0x06, 0x01, 0x00, 0x04, 0x0b, 0x08, 0x00, 0x01, 0x00, 0x00, 0x00
        /*0020*/ 	.byte	0x00, 0x00, 0x00, 0x00


//--------------------- .nv.info._Z9test_cudaPfi  --------------------------
	.section	.nv.info._Z9test_cudaPfi,"",@"SHT_CUDA_INFO"
	.sectionflags	@""
	.align	4


	//----- nvinfo : EIATTR_CUDA_API_VERSION
	.align		4
        /*0000*/ 	.byte	0x04, 0x37
        /*0002*/ 	.short	(.L_8 - .L_7)
.L_7:
        /*0004*/ 	.word	0x00000082


	//----- nvinfo : EIATTR_KPARAM_INFO
	.align		4
.L_8:
        /*0008*/ 	.byte	0x04, 0x17
        /*000a*/ 	.short	(.L_10 - .L_9)
.L_9:
        /*000c*/ 	.word	0x00000000
        /*0010*/ 	.short	0x0001
        /*0012*/ 	.short	0x0008
        /*0014*/ 	.byte	0x00, 0xf0, 0x11, 0x00


	//----- nvinfo : EIATTR_KPARAM_INFO
	.align		4
.L_10:
        /*0018*/ 	.byte	0x04, 0x17
        /*001a*/ 	.short	(.L_12 - .L_11)
.L_11:
        /*001c*/ 	.word	0x00000000
        /*0020*/ 	.short	0x0000
        /*0022*/ 	.short	0x0000
        /*0024*/ 	.byte	0x00, 0xf5, 0x21, 0x00


	//----- nvinfo : EIATTR_SPARSE_MMA_MASK
	.align		4
.L_12:
        /*0028*/ 	.byte	0x03, 0x50
        /*002a*/ 	.short	0x0000


	//----- nvinfo : EIATTR_MAXREG_COUNT
	.align		4
        /*002c*/ 	.byte	0x03, 0x1b
        /*002e*/ 	.short	0x00ff


	//----- nvinfo : EIATTR_MERCURY_ISA_VERSION
	.align		4
        /*0030*/ 	.byte	0x03, 0x5f
        /*0032*/ 	.short	0x0101


	//----- nvinfo : EIATTR_VRC_CTA_INIT_COUNT
	.align		4
        /*0034*/ 	.byte	0x02, 0x4a
	.zero		1
	.zero		1


	//----- nvinfo : EIATTR_EXIT_INSTR_OFFSETS
	.align		4
        /*0038*/ 	.byte	0x04, 0x1c
        /*003a*/ 	.short	(.L_14 - .L_13)


	//   ....[0]....
.L_13:
        /*003c*/ 	.word	0x00000fe0


	//   ....[1]....
        /*0040*/ 	.word	0x00001020


	//----- nvinfo : EIATTR_CRS_STACK_SIZE
	.align		4
.L_14:
        /*0044*/ 	.byte	0x04, 0x1e
        /*0046*/ 	.short	(.L_16 - .L_15)
.L_15:
        /*0048*/ 	.word	0x00000000


	//----- nvinfo : EIATTR_CBANK_PARAM_SIZE
	.align		4
.L_16:
        /*004c*/ 	.byte	0x03, 0x19
        /*004e*/ 	.short	0x000c


	//----- nvinfo : EIATTR_PARAM_CBANK
	.align		4
        /*0050*/ 	.byte	0x04, 0x0a
        /*0052*/ 	.short	(.L_18 - .L_17)
	.align		4
.L_17:
        /*0054*/ 	.word	index@(.nv.constant0._Z9test_cudaPfi)
        /*0058*/ 	.short	0x0380
        /*005a*/ 	.short	0x000c


	//----- nvinfo : EIATTR_SW_WAR
	.align		4
.L_18:
        /*005c*/ 	.byte	0x04, 0x36
        /*005e*/ 	.short	(.L_20 - .L_19)
.L_19:
        /*0060*/ 	.word	0x00000008
.L_20:


//--------------------- .nv.callgraph             --------------------------
	.section	.nv.callgraph,"",@"SHT_CUDA_CALLGRAPH"
	.align	4
	.sectionentsize	8
	.align		4
        /*0000*/ 	.word	0x00000000
	.align		4
        /*0004*/ 	.word	0xffffffff
	.align		4
        /*0008*/ 	.word	0x00000000
	.align		4
        /*000c*/ 	.word	0xfffffffe
	.align		4
        /*0010*/ 	.word	0x00000000
	.align		4
        /*0014*/ 	.word	0xfffffffd
	.align		4
        /*0018*/ 	.word	0x00000000
	.align		4
        /*001c*/ 	.word	0xfffffffc


//--------------------- .nv.constant4             --------------------------
	.section	.nv.constant4,"a",@progbits
	.align	8
	.align		8
.nv.constant4:
        /*0000*/ 	.dword	__cudart_i2opi_f


//--------------------- .text._Z9test_cudaPfi     --------------------------
	.section	.text._Z9test_cudaPfi,"ax",@progbits
	.align	128
        .global         _Z9test_cudaPfi
        .type           _Z9test_cudaPfi,@function
        .size           _Z9test_cudaPfi,(.L_x_13 - _Z9test_cudaPfi)
        .other          _Z9test_cudaPfi,@"STO_CUDA_ENTRY STV_DEFAULT"
_Z9test_cudaPfi:
.text._Z9test_cudaPfi:
[----:B------:R-:W-:Y:S01]  /*0000*/  LDC R1, c[0x0][0x37c] ;  /* 0x0000df00ff017b82 */ /* 0x000fe20000000800 */
[----:B------:R-:W0:Y:S01]  /*0010*/  S2R R9, SR_TID.X ;  /* 0x0000000000097919 */ /* 0x000e220000002100 */
[----:B------:R-:W1:Y:S06]  /*0020*/  LDCU UR5, c[0x0][0x388] ;  /* 0x00007100ff0577ac */ /* 0x000e6c0008000800 */
[----:B------:R-:W0:Y:S01]  /*0030*/  S2UR UR4, SR_CTAID.X ;  /* 0x00000000000479c3 */ /* 0x000e220000002500 */
[----:B------:R-:W-:Y:S01]  /*0040*/  IMAD.MOV.U32 R8, RZ, RZ, RZ ;  /* 0x000000ffff087224 */ /* 0x000fe200078e00ff */
[----:B------:R-:W2:Y:S06]  /*0050*/  LDCU.64 UR8, c[0x0][0x358] ;  /* 0x00006b00ff0877ac */ /* 0x000eac0008000a00 */
[----:B------:R-:W0:Y:S01]  /*0060*/  LDC R0, c[0x0][0x360] ;  /* 0x0000d800ff007b82 */ /* 0x000e220000000800 */
[----:B-1----:R-:W-:Y:S01]  /*0070*/  UISETP.GE.AND UP0, UPT, UR5, 0x1, UPT ;  /* 0x000000010500788c */ /* 0x002fe2000bf06270 */
[----:B0-----:R-:W-:-:S08]  /*0080*/  IMAD R9, R0, UR4, R9 ;  /* 0x0000000400097c24 */ /* 0x001fd0000f8e0209 */
[----:B--2---:R-:W-:Y:S05]  /*0090*/  BRA.U !UP0, `(.L_x_0) ;  /* 0x0000000d08cc7547 */ /* 0x004fea000b800000 */
[----:B------:R-:W-:Y:S01]  /*00a0*/  IMAD.MOV.U32 R8, RZ, RZ, RZ ;  /* 0x000000ffff087224 */ /* 0x000fe200078e00ff */
[----:B------:R-:W-:-:S06]  /*00b0*/  UMOV UR4, URZ ;  /* 0x000000ff00047c82 */ /* 0x000fcc0008000000 */
.L_x_11:
[----:B------:R-:W-:Y:S01]  /*00c0*/  IMAD R21, R9, UR4, RZ ;  /* 0x0000000409157c24 */ /* 0x000fe2000f8e02ff */
[----:B------:R-:W-:Y:S04]  /*00d0*/  BSSY.RECONVERGENT B0, `(.L_x_1) ;  /* 0x000006b000007945 */ /* 0x000fe80003800200 */
[----:B------:R-:W-:-:S04]  /*00e0*/  I2FP.F32.S32 R11, R21 ;  /* 0x00000015000b7245 */ /* 0x000fc80000201400 */
[C---:B------:R-:W-:Y:S01]  /*00f0*/  FSETP.GE.AND P0, PT, |R11|.reuse, 105615, PT ;  /* 0x47ce47800b00780b */ /* 0x040fe20003f06200 */
[----:B------:R-:W-:-:S06]  /*0100*/  FMUL R0, R11, 0.63661974668502807617 ;  /* 0x3f22f9830b007820 */ /* 0x000fcc0000400000 */
[----:B------:R-:W0:Y:S02]  /*0110*/  F2I.NTZ R0, R0 ;  /* 0x0000000000007305 */ /* 0x000e240000203100 */
[----:B0-----:R-:W-:Y:S01]  /*0120*/  I2FP.F32.S32 R2, R0 ;  /* 0x0000000000027245 */ /* 0x001fe20000201400 */
[----:B------:R-:W-:-:S04]  /*0130*/  IMAD.MOV.U32 R6, RZ, RZ, R0 ;  /* 0x000000ffff067224 */ /* 0x000fc800078e0000 */
[----:B------:R-:W-:-:S04]  /*0140*/  FFMA R3, R2, -1.5707962512969970703, R11 ;  /* 0xbfc90fda02037823 */ /* 0x000fc8000000000b */
[----:B------:R-:W-:-:S04]  /*0150*/  FFMA R3, R2, -7.5497894158615963534e-08, R3 ;  /* 0xb3a2216802037823 */ /* 0x000fc80000000003 */
[----:B------:R-:W-:-:S04]  /*0160*/  FFMA R2, R2, -5.3903029534742383927e-15, R3 ;  /* 0xa7c234c502027823 */ /* 0x000fc80000000003 */
[----:B------:R-:W-:Y:S01]  /*0170*/  IMAD.MOV.U32 R3, RZ, RZ, R2 ;  /* 0x000000ffff037224 */ /* 0x000fe200078e0002 */
[----:B------:R-:W-:Y:S06]  /*0180*/  @!P0 BRA `(.L_x_2) ;  /* 0x00000004007c8947 */ /* 0x000fec0003800000 */
[----:B------:R-:W-:-:S13]  /*0190*/  FSETP.NEU.AND P0, PT, |R11|, +INF , PT ;  /* 0x7f8000000b00780b */ /* 0x000fda0003f0d200 */
[----:B------:R-:W-:Y:S01]  /*01a0*/  @!P0 FMUL R3, RZ, R11 ;  /* 0x0000000bff038220 */ /* 0x000fe20000400000 */
[----:B------:R-:W-:Y:S01]  /*01b0*/  @!P0 IMAD.MOV.U32 R0, RZ, RZ, RZ ;  /* 0x000000ffff008224 */ /* 0x000fe200078e00ff */
[----:B------:R-:W-:Y:S06]  /*01c0*/  @!P0 BRA `(.L_x_2) ;  /* 0x00000004006c8947 */ /* 0x000fec0003800000 */
[----:B------:R-:W-:Y:S02]  /*01d0*/  IMAD.SHL.U32 R0, R11, 0x100, RZ ;  /* 0x000001000b007824 */ /* 0x000fe400078e00ff */
[----:B------:R-:W-:Y:S02]  /*01e0*/  HFMA2 R14, -RZ, RZ, 0, 0 ;  /* 0x00000000ff0e7431 */ /* 0x000fe400000001ff */
[----:B------:R-:W-:Y:S01]  /*01f0*/  IMAD.MOV.U32 R3, RZ, RZ, RZ ;  /* 0x000000ffff037224 */ /* 0x000fe200078e00ff */
[----:B------:R-:W0:Y:S01]  /*0200*/  LDCU.64 UR10, c[0x4][URZ] ;  /* 0x01000000ff0a77ac */ /* 0x000e220008000a00 */
[----:B------:R-:W-:Y:S01]  /*0210*/  LOP3.LUT R7, R0, 0x80000000, RZ, 0xfc, !PT ;  /* 0x8000000000077812 */ /* 0x000fe200078efcff */
[----:B------:R-:W-:Y:S01]  /*0220*/  UMOV UR6, URZ ;  /* 0x000000ff00067c82 */ /* 0x000fe20008000000 */
[----:B------:R-:W-:-:S05]  /*0230*/  UMOV UR5, URZ ;  /* 0x000000ff00057c82 */ /* 0x000fca0008000000 */
.L_x_3:
[----:B0-----:R-:W-:Y:S02]  /*0240*/  IMAD.U32 R12, RZ, RZ, UR10 ;  /* 0x0000000aff0c7e24 */ /* 0x001fe4000f8e00ff */
[----:B------:R-:W-:-:S05]  /*0250*/  IMAD.U32 R13, RZ, RZ, UR11 ;  /* 0x0000000bff0d7e24 */ /* 0x000fca000f8e00ff */
[----:B------:R-:W2:Y:S01]  /*0260*/  LDG.E.CONSTANT R4, desc[UR8][R12.64] ;  /* 0x000000080c047981 */ /* 0x000ea2000c1e9900 */
[----:B------:R-:W-:Y:S01]  /*0270*/  UIADD3 UR5, UPT, UPT, UR5, 0x1, URZ ;  /* 0x0000000105057890 */ /* 0x000fe2000fffe0ff */
[C---:B------:R-:W-:Y:S01]  /*0280*/  ISETP.EQ.AND P0, PT, R14.reuse, RZ, PT ;  /* 0x000000ff0e00720c */ /* 0x040fe20003f02270 */
[----:B------:R-:W-:Y:S01]  /*0290*/  UIADD3 UR10, UP1, UPT, UR10, 0x4, URZ ;  /* 0x000000040a0a7890 */ /* 0x000fe2000ff3e0ff */
[C---:B------:R-:W-:Y:S01]  /*02a0*/  ISETP.EQ.AND P1, PT, R14.reuse, 0x4, PT ;  /* 0x000000040e00780c */ /* 0x040fe20003f22270 */
[----:B------:R-:W-:Y:S01]  /*02b0*/  UISETP.NE.AND UP0, UPT, UR5, 0x6, UPT ;  /* 0x000000060500788c */ /* 0x000fe2000bf05270 */
[C---:B------:R-:W-:Y:S01]  /*02c0*/  ISETP.EQ.AND P2, PT, R14.reuse, 0x8, PT ;  /* 0x000000080e00780c */ /* 0x040fe20003f42270 */
[----:B------:R-:W-:Y:S01]  /*02d0*/  UIADD3.X UR11, UPT, UPT, URZ, UR11, URZ, UP1, !UPT ;  /* 0x0000000bff0b7290 */ /* 0x000fe20008ffe4ff */
[C---:B------:R-:W-:Y:S02]  /*02e0*/  ISETP.EQ.AND P3, PT, R14.reuse, 0xc, PT ;  /* 0x0000000c0e00780c */ /* 0x040fe40003f62270 */
[----:B------:R-:W-:-:S02]  /*02f0*/  ISETP.EQ.AND P4, PT, R14, 0x10, PT ;  /* 0x000000100e00780c */ /* 0x000fc40003f82270 */
[C---:B------:R-:W-:Y:S01]  /*0300*/  ISETP.EQ.AND P5, PT, R14.reuse, 0x14, PT ;  /* 0x000000140e00780c */ /* 0x040fe20003fa2270 */
[----:B------:R-:W-:Y:S02]  /*0310*/  VIADD R14, R14, 0x4 ;  /* 0x000000040e0e7836 */ /* 0x000fe40000000000 */
[----:B--2---:R-:W-:-:S03]  /*0320*/  IMAD.WIDE.U32 R4, R4, R7, RZ ;  /* 0x0000000704047225 */ /* 0x004fc600078e00ff */
[----:B------:R-:W-:-:S04]  /*0330*/  IADD3 R0, P6, PT, R4, R3, RZ ;  /* 0x0000000304007210 */ /* 0x000fc80007fde0ff */
[----:B------:R-:W-:Y:S01]  /*0340*/  IADD3.X R3, PT, PT, R5, UR6, RZ, P6, !PT ;  /* 0x0000000605037c10 */ /* 0x000fe2000b7fe4ff */
[--C-:B------:R-:W-:Y:S02]  /*0350*/  @P0 IMAD.MOV.U32 R10, RZ, RZ, R0.reuse ;  /* 0x000000ffff0a0224 */ /* 0x100fe400078e0000 */
[----:B------:R-:W-:Y:S01]  /*0360*/  @P5 MOV R20, R0 ;  /* 0x0000000000145202 */ /* 0x000fe20000000f00 */
[--C-:B------:R-:W-:Y:S02]  /*0370*/  @P1 IMAD.MOV.U32 R16, RZ, RZ, R0.reuse ;  /* 0x000000ffff101224 */ /* 0x100fe400078e0000 */
[--C-:B------:R-:W-:Y:S02]  /*0380*/  @P2 IMAD.MOV.U32 R17, RZ, RZ, R0.reuse ;  /* 0x000000ffff112224 */ /* 0x100fe400078e0000 */
[--C-:B------:R-:W-:Y:S02]  /*0390*/  @P3 IMAD.MOV.U32 R18, RZ, RZ, R0.reuse ;  /* 0x000000ffff123224 */ /* 0x100fe400078e0000 */
[----:B------:R-:W-:Y:S01]  /*03a0*/  @P4 IMAD.MOV.U32 R19, RZ, RZ, R0 ;  /* 0x000000ffff134224 */ /* 0x000fe200078e0000 */
[----:B------:R-:W-:Y:S06]  /*03b0*/  BRA.U UP0, `(.L_x_3) ;  /* 0xfffffffd00a07547 */ /* 0x000fec000b83ffff */
[----:B------:R-:W-:Y:S01]  /*03c0*/  SHF.R.U32.HI R4, RZ, 0x17, R11 ;  /* 0x00000017ff047819 */ /* 0x000fe2000001160b */
[----:B------:R-:W-:Y:S03]  /*03d0*/  BSSY.RECONVERGENT B1, `(.L_x_4) ;  /* 0x0000028000017945 */ /* 0x000fe60003800200 */
[C---:B------:R-:W-:Y:S02]  /*03e0*/  LOP3.LUT R0, R4.reuse, 0xe0, RZ, 0xc0, !PT ;  /* 0x000000e004007812 */ /* 0x040fe400078ec0ff */
[----:B------:R-:W-:-:S03]  /*03f0*/  LOP3.LUT P6, RZ, R4, 0x1f, RZ, 0xc0, !PT ;  /* 0x0000001f04ff7812 */ /* 0x000fc600078cc0ff */
[----:B------:R-:W-:-:S05]  /*0400*/  VIADD R0, R0, 0xffffff80 ;  /* 0xffffff8000007836 */ /* 0x000fca0000000000 */
[----:B------:R-:W-:-:S05]  /*0410*/  SHF.R.U32.HI R0, RZ, 0x5, R0 ;  /* 0x00000005ff007819 */ /* 0x000fca0000011600 */
[----:B------:R-:W-:-:S05]  /*0420*/  IMAD.U32 R7, R0, -0x4, RZ ;  /* 0xfffffffc00077824 */ /* 0x000fca00078e00ff */
[C---:B------:R-:W-:Y:S02]  /*0430*/  ISETP.EQ.AND P3, PT, R7.reuse, -0x18, PT ;  /* 0xffffffe80700780c */ /* 0x040fe40003f62270 */
[C---:B------:R-:W-:Y:S02]  /*0440*/  ISETP.EQ.AND P4, PT, R7.reuse, -0x14, PT ;  /* 0xffffffec0700780c */ /* 0x040fe40003f82270 */
[C---:B------:R-:W-:Y:S02]  /*0450*/  ISETP.EQ.AND P2, PT, R7.reuse, -0x10, PT ;  /* 0xfffffff00700780c */ /* 0x040fe40003f42270 */
[C---:B------:R-:W-:Y:S02]  /*0460*/  ISETP.EQ.AND P1, PT, R7.reuse, -0xc, PT ;  /* 0xfffffff40700780c */ /* 0x040fe40003f22270 */
[C---:B------:R-:W-:Y:S02]  /*0470*/  ISETP.EQ.AND P0, PT, R7.reuse, -0x8, PT ;  /* 0xfffffff80700780c */ /* 0x040fe40003f02270 */
[----:B------:R-:W-:-:S03]  /*0480*/  ISETP.EQ.AND P5, PT, R7, RZ, PT ;  /* 0x000000ff0700720c */ /* 0x000fc60003fa2270 */
[--C-:B------:R-:W-:Y:S01]  /*0490*/  @P3 IMAD.MOV.U32 R0, RZ, RZ, R10.reuse ;  /* 0x000000ffff003224 */ /* 0x100fe200078e000a */
[C---:B------:R-:W-:Y:S01]  /*04a0*/  ISETP.EQ.AND P3, PT, R7.reuse, -0x4, PT ;  /* 0xfffffffc0700780c */ /* 0x040fe20003f62270 */
[----:B------:R-:W-:Y:S02]  /*04b0*/  @P4 IMAD.MOV.U32 R5, RZ, RZ, R10 ;  /* 0x000000ffff054224 */ /* 0x000fe400078e000a */
[--C-:B------:R-:W-:Y:S01]  /*04c0*/  @P4 IMAD.MOV.U32 R0, RZ, RZ, R16.reuse ;  /* 0x000000ffff004224 */ /* 0x100fe200078e0010 */
[----:B------:R-:W-:Y:S01]  /*04d0*/  ISETP.EQ.AND P4, PT, R7, 0x4, PT ;  /* 0x000000040700780c */ /* 0x000fe20003f82270 */
[----:B------:R-:W-:Y:S01]  /*04e0*/  @P2 IMAD.MOV.U32 R5, RZ, RZ, R16 ;  /* 0x000000ffff052224 */ /* 0x000fe200078e0010 */
[----:B------:R-:W-:Y:S01]  /*04f0*/  @P2 MOV R0, R17 ;  /* 0x0000001100002202 */ /* 0x000fe20000000f00 */
[----:B------:R-:W-:Y:S02]  /*0500*/  @P1 IMAD.MOV.U32 R5, RZ, RZ, R17 ;  /* 0x000000ffff051224 */ /* 0x000fe400078e0011 */
[----:B------:R-:W-:-:S02]  /*0510*/  @P1 IMAD.MOV.U32 R0, RZ, RZ, R18 ;  /* 0x000000ffff001224 */ /* 0x000fc400078e0012 */
[----:B------:R-:W-:Y:S02]  /*0520*/  @P0 IMAD.MOV.U32 R5, RZ, RZ, R18 ;  /* 0x000000ffff050224 */ /* 0x000fe400078e0012 */
[--C-:B------:R-:W-:Y:S02]  /*0530*/  @P0 IMAD.MOV.U32 R0, RZ, RZ, R19.reuse ;  /* 0x000000ffff000224 */ /* 0x100fe400078e0013 */
[----:B------:R-:W-:Y:S01]  /*0540*/  @P3 IMAD.MOV.U32 R5, RZ, RZ, R19 ;  /* 0x000000ffff053224 */ /* 0x000fe200078e0013 */
[----:B------:R-:W-:Y:S01]  /*0550*/  @P5 MOV R5, R20 ;  /* 0x0000001400055202 */ /* 0x000fe20000000f00 */
[----:B------:R-:W-:Y:S02]  /*0560*/  @P3 IMAD.MOV.U32 R0, RZ, RZ, R20 ;  /* 0x000000ffff003224 */ /* 0x000fe400078e0014 */
[--C-:B------:R-:W-:Y:S02]  /*0570*/  @P5 IMAD.MOV.U32 R0, RZ, RZ, R3.reuse ;  /* 0x000000ffff005224 */ /* 0x100fe400078e0003 */
[----:B------:R-:W-:Y:S01]  /*0580*/  @P4 IMAD.MOV.U32 R5, RZ, RZ, R3 ;  /* 0x000000ffff054224 */ /* 0x000fe200078e0003 */
[----:B------:R-:W-:Y:S06]  /*0590*/  @!P6 BRA `(.L_x_5) ;  /* 0x00000000002ce947 */ /* 0x000fec0003800000 */
[----:B------:R-:W-:Y:S01]  /*05a0*/  @P2 IMAD.MOV.U32 R12, RZ, RZ, R10 ;  /* 0x000000ffff0c2224 */ /* 0x000fe200078e000a */
[----:B------:R-:W-:Y:S01]  /*05b0*/  LOP3.LUT R4, R4, 0x1f, RZ, 0xc0, !PT ;  /* 0x0000001f04047812 */ /* 0x000fe200078ec0ff */
[----:B------:R-:W-:Y:S02]  /*05c0*/  @P1 IMAD.MOV.U32 R12, RZ, RZ, R16 ;  /* 0x000000ffff0c1224 */ /* 0x000fe400078e0010 */
[----:B------:R-:W-:Y:S01]  /*05d0*/  @P0 IMAD.MOV.U32 R12, RZ, RZ, R17 ;  /* 0x000000ffff0c0224 */ /* 0x000fe200078e0011 */
[----:B------:R-:W-:Y:S01]  /*05e0*/  ISETP.EQ.AND P0, PT, R7, 0x8, PT ;  /* 0x000000080700780c */ /* 0x000fe20003f02270 */
[----:B------:R-:W-:Y:S01]  /*05f0*/  @P3 IMAD.MOV.U32 R12, RZ, RZ, R18 ;  /* 0x000000ffff0c3224 */ /* 0x000fe200078e0012 */
[----:B------:R-:W-:Y:S01]  /*0600*/  @P5 MOV R12, R19 ;  /* 0x00000013000c5202 */ /* 0x000fe20000000f00 */
[----:B------:R-:W-:Y:S01]  /*0610*/  @P4 IMAD.MOV.U32 R12, RZ, RZ, R20 ;  /* 0x000000ffff0c4224 */ /* 0x000fe200078e0014 */
[----:B------:R-:W-:-:S09]  /*0620*/  SHF.L.W.U32.HI R0, R5, R4, R0 ;  /* 0x0000000405007219 */ /* 0x000fd20000010e00 */
[----:B------:R-:W-:-:S05]  /*0630*/  @P0 IMAD.MOV.U32 R12, RZ, RZ, R3 ;  /* 0x000000ffff0c0224 */ /* 0x000fca00078e0003 */
[----:B------:R-:W-:-:S07]  /*0640*/  SHF.L.W.U32.HI R5, R12, R4, R5 ;  /* 0x000000040c057219 */ /* 0x000fce0000010e05 */
.L_x_5:
[----:B------:R-:W-:Y:S05]  /*0650*/  BSYNC.RECONVERGENT B1 ;  /* 0x0000000000017941 */ /* 0x000fea0003800200 */
.L_x_4:
[C---:B------:R-:W-:Y:S01]  /*0660*/  SHF.L.W.U32.HI R3, R5.reuse, 0x2, R0 ;  /* 0x0000000205037819 */ /* 0x040fe20000010e00 */
[----:B------:R-:W-:Y:S01]  /*0670*/  IMAD.SHL.U32 R5, R5, 0x4, RZ ;  /* 0x0000000405057824 */ /* 0x000fe200078e00ff */
[----:B------:R-:W-:Y:S01]  /*0680*/  UMOV UR6, 0x54442d19 ;  /* 0x54442d1900067882 */ /* 0x000fe20000000000 */
[----:B------:R-:W-:Y:S01]  /*0690*/  UMOV UR7, 0x3bf921fb ;  /* 0x3bf921fb00077882 */ /* 0x000fe20000000000 */
[----:B------:R-:W-:Y:S02]  /*06a0*/  SHF.R.S32.HI R12, RZ, 0x1f, R3 ;  /* 0x0000001fff0c7819 */ /* 0x000fe40000011403 */
[----:B------:R-:W-:Y:S02]  /*06b0*/  ISETP.GE.AND P0, PT, R21, RZ, PT ;  /* 0x000000ff1500720c */ /* 0x000fe40003f06270 */
[C---:B------:R-:W-:Y:S02]  /*06c0*/  LOP3.LUT R4, R12.reuse, R5, RZ, 0x3c, !PT ;  /* 0x000000050c047212 */ /* 0x040fe400078e3cff */
[----:B------:R-:W-:-:S02]  /*06d0*/  LOP3.LUT R5, R12, R3, RZ, 0x3c, !PT ;  /* 0x000000030c057212 */ /* 0x000fc400078e3cff */
[----:B------:R-:W-:Y:S02]  /*06e0*/  SHF.R.U32.HI R0, RZ, 0x1e, R0 ;  /* 0x0000001eff007819 */ /* 0x000fe40000011600 */
[C---:B------:R-:W-:Y:S02]  /*06f0*/  LOP3.LUT R7, R3.reuse, R11, RZ, 0x3c, !PT ;  /* 0x0000000b03077212 */ /* 0x040fe400078e3cff */
[----:B------:R-:W0:Y:S01]  /*0700*/  I2F.F64.S64 R4, R4 ;  /* 0x0000000400047312 */ /* 0x000e220000301c00 */
[----:B------:R-:W-:Y:S02]  /*0710*/  LEA.HI R0, R3, R0, RZ, 0x1 ;  /* 0x0000000003007211 */ /* 0x000fe400078f08ff */
[----:B------:R-:W-:-:S03]  /*0720*/  ISETP.GE.AND P1, PT, R7, RZ, PT ;  /* 0x000000ff0700720c */ /* 0x000fc60003f26270 */
[----:B------:R-:W-:-:S04]  /*0730*/  IMAD.MOV R3, RZ, RZ, -R0 ;  /* 0x000000ffff037224 */ /* 0x000fc800078e0a00 */
[----:B------:R-:W-:Y:S01]  /*0740*/  @!P0 IMAD.MOV.U32 R0, RZ, RZ, R3 ;  /* 0x000000ffff008224 */ /* 0x000fe200078e0003 */
[----:B0-----:R-:W-:-:S10]  /*0750*/  DMUL R12, R4, UR6 ;  /* 0x00000006040c7c28 */ /* 0x001fd40008000000 */
[----:B------:R-:W0:Y:S02]  /*0760*/  F2F.F32.F64 R12, R12 ;  /* 0x0000000c000c7310 */ /* 0x000e240000301000 */
[----:B0-----:R-:W-:-:S07]  /*0770*/  FSEL R3, -R12, R12, !P1 ;  /* 0x0000000c0c037208 */ /* 0x001fce0004800100 */
.L_x_2:
[----:B------:R-:W-:Y:S05]  /*0780*/  BSYNC.RECONVERGENT B0 ;  /* 0x0000000000007941 */ /* 0x000fea0003800200 */
.L_x_1:
[----:B------:R-:W-:Y:S02]  /*0790*/  IMAD.MOV.U32 R15, RZ, RZ, 0x37cbac00 ;  /* 0x37cbac00ff0f7424 */ /* 0x000fe400078e00ff */
[----:B------:R-:W-:Y:S01]  /*07a0*/  FMUL R4, R3, R3 ;  /* 0x0000000303047220 */ /* 0x000fe20000400000 */
[----:B------:R-:W-:Y:S01]  /*07b0*/  LOP3.LUT R7, R0, 0x1, RZ, 0xc0, !PT ;  /* 0x0000000100077812 */ /* 0x000fe200078ec0ff */
[----:B------:R-:W-:Y:S01]  /*07c0*/  IMAD.MOV.U32 R12, RZ, RZ, 0x3effffff ;  /* 0x3effffffff0c7424 */ /* 0x000fe200078e00ff */
[----:B------:R-:W-:Y:S01]  /*07d0*/  MOV R14, 0x3d2aaabb ;  /* 0x3d2aaabb000e7802 */ /* 0x000fe20000000f00 */
[----:B------:R-:W-:Y:S01]  /*07e0*/  FFMA R5, R4, R15, -0.0013887860113754868507 ;  /* 0xbab607ed04057423 */ /* 0x000fe2000000000f */
[----:B------:R-:W-:Y:S01]  /*07f0*/  ISETP.NE.U32.AND P0, PT, R7, 0x1, PT ;  /* 0x000000010700780c */ /* 0x000fe20003f05070 */
[----:B------:R-:W-:Y:S01]  /*0800*/  BSSY.RECONVERGENT B0, `(.L_x_6) ;  /* 0x0000068000007945 */ /* 0x000fe20003800200 */
[----:B------:R-:W-:Y:S02]  /*0810*/  LOP3.LUT P1, RZ, R0, 0x2, RZ, 0xc0, !PT ;  /* 0x0000000200ff7812 */ /* 0x000fe4000782c0ff */
[----:B------:R-:W-:-:S02]  /*0820*/  FSEL R5, R5, -0.00019574658654164522886, !P0 ;  /* 0xb94d415305057808 */ /* 0x000fc40004000000 */
[----:B------:R-:W-:Y:S02]  /*0830*/  FSEL R7, R14, 0.0083327032625675201416, !P0 ;  /* 0x3c0885e40e077808 */ /* 0x000fe40004000000 */
[----:B------:R-:W-:Y:S02]  /*0840*/  FSEL R0, R3, 1, P0 ;  /* 0x3f80000003007808 */ /* 0x000fe40000000000 */
[----:B------:R-:W-:Y:S01]  /*0850*/  FSEL R22, -R12, -0.16666662693023681641, !P0 ;  /* 0xbe2aaaa80c167808 */ /* 0x000fe20004000100 */
[C---:B------:R-:W-:Y:S01]  /*0860*/  FFMA R5, R4.reuse, R5, R7 ;  /* 0x0000000504057223 */ /* 0x040fe20000000007 */
[----:B------:R-:W-:Y:S01]  /*0870*/  FSETP.GE.AND P0, PT, |R11|, 105615, PT ;  /* 0x47ce47800b00780b */ /* 0x000fe20003f06200 */
[C---:B------:R-:W-:Y:S02]  /*0880*/  FFMA R13, R4.reuse, R0, RZ ;  /* 0x00000000040d7223 */ /* 0x040fe400000000ff */
[----:B------:R-:W-:-:S04]  /*0890*/  FFMA R5, R4, R5, R22 ;  /* 0x0000000504057223 */ /* 0x000fc80000000016 */
[----:B------:R-:W-:-:S04]  /*08a0*/  FFMA R13, R13, R5, R0 ;  /* 0x000000050d0d7223 */ /* 0x000fc80000000000 */
[----:B------:R-:W-:Y:S02]  /*08b0*/  @P1 FADD R13, RZ, -R13 ;  /* 0x8000000dff0d1221 */ /* 0x000fe40000000000 */
[----:B------:R-:W-:Y:S05]  /*08c0*/  @!P0 BRA `(.L_x_7) ;  /* 0x00000004006c8947 */ /* 0x000fea0003800000 */
[----:B------:R-:W-:-:S13]  /*08d0*/  FSETP.NEU.AND P0, PT, |R11|, +INF , PT ;  /* 0x7f8000000b00780b */ /* 0x000fda0003f0d200 */
[----:B------:R-:W-:Y:S01]  /*08e0*/  @!P0 FMUL R2, RZ, R11 ;  /* 0x0000000bff028220 */ /* 0x000fe20000400000 */
[----:B------:R-:W-:Y:S01]  /*08f0*/  @!P0 IMAD.MOV.U32 R6, RZ, RZ, RZ ;  /* 0x000000ffff068224 */ /* 0x000fe200078e00ff */
[----:B------:R-:W-:Y:S06]  /*0900*/  @!P0 BRA `(.L_x_7) ;  /* 0x00000004005c8947 */ /* 0x000fec0003800000 */
[----:B------:R-:W0:Y:S01]  /*0910*/  LDC.64 R2, c[0x4][RZ] ;  /* 0x01000000ff027b82 */ /* 0x000e220000000a00 */
[----:B------:R-:W-:Y:S01]  /*0920*/  IMAD.SHL.U32 R0, R11, 0x100, RZ ;  /* 0x000001000b007824 */ /* 0x000fe200078e00ff */
[----:B------:R-:W-:Y:S01]  /*0930*/  UMOV UR5, URZ ;  /* 0x000000ff00057c82 */ /* 0x000fe20008000000 */
[----:B------:R-:W-:Y:S02]  /*0940*/  IMAD.MOV.U32 R23, RZ, RZ, RZ ;  /* 0x000000ffff177224 */ /* 0x000fe400078e00ff */
[----:B------:R-:W-:Y:S01]  /*0950*/  IMAD.MOV.U32 R25, RZ, RZ, RZ ;  /* 0x000000ffff197224 */ /* 0x000fe200078e00ff */
[----:B------:R-:W-:-:S07]  /*0960*/  LOP3.LUT R27, R0, 0x80000000, RZ, 0xfc, !PT ;  /* 0x80000000001b7812 */ /* 0x000fce00078efcff */
.L_x_8:
[----:B0-----:R-:W-:-:S06]  /*0970*/  IMAD.WIDE.U32 R4, R25, 0x4, R2 ;  /* 0x0000000419047825 */ /* 0x001fcc00078e0002 */
[----:B------:R-:W2:Y:S01]  /*0980*/  LDG.E.CONSTANT R4, desc[UR8][R4.64] ;  /* 0x0000000804047981 */ /* 0x000ea2000c1e9900 */
[C---:B------:R-:W-:Y:S01]  /*0990*/  IMAD.SHL.U32 R0, R25.reuse, 0x4, RZ ;  /* 0x0000000419007824 */ /* 0x040fe200078e00ff */
[----:B------:R-:W-:-:S04]  /*09a0*/  IADD3 R25, PT, PT, R25, 0x1, RZ ;  /* 0x0000000119197810 */ /* 0x000fc80007ffe0ff */
[C---:B------:R-:W-:Y:S02]  /*09b0*/  ISETP.EQ.AND P0, PT, R0.reuse, RZ, PT ;  /* 0x000000ff0000720c */ /* 0x040fe40003f02270 */
[C---:B------:R-:W-:Y:S02]  /*09c0*/  ISETP.EQ.AND P5, PT, R0.reuse, 0x4, PT ;  /* 0x000000040000780c */ /* 0x040fe40003fa2270 */
[C---:B------:R-:W-:Y:S02]  /*09d0*/  ISETP.EQ.AND P4, PT, R0.reuse, 0x8, PT ;  /* 0x000000080000780c */ /* 0x040fe40003f82270 */
[C---:B------:R-:W-:Y:S02]  /*09e0*/  ISETP.EQ.AND P3, PT, R0.reuse, 0xc, PT ;  /* 0x0000000c0000780c */ /* 0x040fe40003f62270 */
[C---:B------:R-:W-:Y:S02]  /*09f0*/  ISETP.EQ.AND P2, PT, R0.reuse, 0x10, PT ;  /* 0x000000100000780c */ /* 0x040fe40003f42270 */
[----:B------:R-:W-:Y:S01]  /*0a00*/  ISETP.EQ.AND P1, PT, R0, 0x14, PT ;  /* 0x000000140000780c */ /* 0x000fe20003f22270 */
[----:B--2---:R-:W-:-:S03]  /*0a10*/  IMAD.WIDE.U32 R6, R4, R27, RZ ;  /* 0x0000001b04067225 */ /* 0x004fc600078e00ff */
[----:B------:R-:W-:-:S04]  /*0a20*/  IADD3 R0, P6, PT, R6, R23, RZ ;  /* 0x0000001706007210 */ /* 0x000fc80007fde0ff */
[----:B------:R-:W-:Y:S01]  /*0a30*/  IADD3.X R23, PT, PT, R7, UR5, RZ, P6, !PT ;  /* 0x0000000507177c10 */ /* 0x000fe2000b7fe4ff */
[--C-:B------:R-:W-:Y:S01]  /*0a40*/  @P0 IMAD.MOV.U32 R10, RZ, RZ, R0.reuse ;  /* 0x000000ffff0a0224 */ /* 0x100fe200078e0000 */
[----:B------:R-:W-:Y:S01]  /*0a50*/  ISETP.NE.AND P6, PT, R25, 0x6, PT ;  /* 0x000000061900780c */ /* 0x000fe20003fc5270 */
[--C-:B------:R-:W-:Y:S02]  /*0a60*/  @P5 IMAD.MOV.U32 R16, RZ, RZ, R0.reuse ;  /* 0x000000ffff105224 */ /* 0x100fe400078e0000 */
[--C-:B------:R-:W-:Y:S02]  /*0a70*/  @P4 IMAD.MOV.U32 R17, RZ, RZ, R0.reuse ;  /* 0x000000ffff114224 */ /* 0x100fe400078e0000 */
[--C-:B------:R-:W-:Y:S02]  /*0a80*/  @P3 IMAD.MOV.U32 R18, RZ, RZ, R0.reuse ;  /* 0x000000ffff123224 */ /* 0x100fe400078e0000 */
[--C-:B------:R-:W-:Y:S02]  /*0a90*/  @P2 IMAD.MOV.U32 R19, RZ, RZ, R0.reuse ;  /* 0x000000ffff132224 */ /* 0x100fe400078e0000 */
[----:B------:R-:W-:-:S04]  /*0aa0*/  @P1 IMAD.MOV.U32 R20, RZ, RZ, R0 ;  /* 0x000000ffff141224 */ /* 0x000fc800078e0000 */
[----:B------:R-:W-:Y:S05]  /*0ab0*/  @P6 BRA `(.L_x_8) ;  /* 0xfffffffc00ac6947 */ /* 0x000fea000383ffff */
[----:B------:R-:W-:Y:S01]  /*0ac0*/  SHF.R.U32.HI R4, RZ, 0x17, R11 ;  /* 0x00000017ff047819 */ /* 0x000fe2000001160b */
[----:B------:R-:W-:Y:S03]  /*0ad0*/  BSSY.RECONVERGENT B1, `(.L_x_9) ;  /* 0x0000028000017945 */ /* 0x000fe60003800200 */
[C---:B------:R-:W-:Y:S02]  /*0ae0*/  LOP3.LUT R0, R4.reuse, 0xe0, RZ, 0xc0, !PT ;  /* 0x000000e004007812 */ /* 0x040fe400078ec0ff */
[----:B------:R-:W-:Y:S02]  /*0af0*/  LOP3.LUT P6, RZ, R4, 0x1f, RZ, 0xc0, !PT ;  /* 0x0000001f04ff7812 */ /* 0x000fe400078cc0ff */
[----:B------:R-:W-:-:S04]  /*0b00*/  IADD3 R0, PT, PT, R0, -0x80, RZ ;  /* 0xffffff8000007810 */ /* 0x000fc80007ffe0ff */
[----:B------:R-:W-:-:S05]  /*0b10*/  SHF.R.U32.HI R0, RZ, 0x5, R0 ;  /* 0x00000005ff007819 */ /* 0x000fca0000011600 */
[----:B------:R-:W-:-:S05]  /*0b20*/  IMAD.U32 R5, R0, -0x4, RZ ;  /* 0xfffffffc00057824 */ /* 0x000fca00078e00ff */
[C---:B------:R-:W-:Y:S02]  /*0b30*/  ISETP.EQ.AND P3, PT, R5.reuse, -0x18, PT ;  /* 0xffffffe80500780c */ /* 0x040fe40003f62270 */
[C---:B------:R-:W-:Y:S02]  /*0b40*/  ISETP.EQ.AND P4, PT, R5.reuse, -0x14, PT ;  /* 0xffffffec0500780c */ /* 0x040fe40003f82270 */
[C---:B------:R-:W-:Y:S02]  /*0b50*/  ISETP.EQ.AND P2, PT, R5.reuse, -0x10, PT ;  /* 0xfffffff00500780c */ /* 0x040fe40003f42270 */
[C---:B------:R-:W-:Y:S02]  /*0b60*/  ISETP.EQ.AND P1, PT, R5.reuse, -0xc, PT ;  /* 0xfffffff40500780c */ /* 0x040fe40003f22270 */
[C---:B------:R-:W-:Y:S02]  /*0b70*/  ISETP.EQ.AND P0, PT, R5.reuse, -0x8, PT ;  /* 0xfffffff80500780c */ /* 0x040fe40003f02270 */
[----:B------:R-:W-:-:S03]  /*0b80*/  ISETP.EQ.AND P5, PT, R5, 0x4, PT ;  /* 0x000000040500780c */ /* 0x000fc60003fa2270 */
[--C-:B------:R-:W-:Y:S01]  /*0b90*/  @P3 IMAD.MOV.U32 R0, RZ, RZ, R10.reuse ;  /* 0x000000ffff003224 */ /* 0x100fe200078e000a */
[C---:B------:R-:W-:Y:S01]  /*0ba0*/  ISETP.EQ.AND P3, PT, R5.reuse, -0x4, PT ;  /* 0xfffffffc0500780c */ /* 0x040fe20003f62270 */
[----:B------:R-:W-:Y:S02]  /*0bb0*/  @P4 IMAD.MOV.U32 R2, RZ, RZ, R10 ;  /* 0x000000ffff024224 */ /* 0x000fe400078e000a */
[--C-:B------:R-:W-:Y:S01]  /*0bc0*/  @P4 IMAD.MOV.U32 R0, RZ, RZ, R16.reuse ;  /* 0x000000ffff004224 */ /* 0x100fe200078e0010 */
[----:B------:R-:W-:Y:S01]  /*0bd0*/  ISETP.EQ.AND P4, PT, R5, RZ, PT ;  /* 0x000000ff0500720c */ /* 0x000fe20003f82270 */
[----:B------:R-:W-:Y:S01]  /*0be0*/  @P2 IMAD.MOV.U32 R2, RZ, RZ, R16 ;  /* 0x000000ffff022224 */ /* 0x000fe200078e0010 */
[----:B------:R-:W-:Y:S01]  /*0bf0*/  @P1 MOV R2, R17 ;  /* 0x0000001100021202 */ /* 0x000fe20000000f00 */
[----:B------:R-:W-:Y:S02]  /*0c00*/  @P2 IMAD.MOV.U32 R0, RZ, RZ, R17 ;  /* 0x000000ffff002224 */ /* 0x000fe400078e0011 */
[----:B------:R-:W-:-:S02]  /*0c10*/  @P1 IMAD.MOV.U32 R0, RZ, RZ, R18 ;  /* 0x000000ffff001224 */ /* 0x000fc400078e0012 */
[----:B------:R-:W-:Y:S02]  /*0c20*/  @P0 IMAD.MOV.U32 R2, RZ, RZ, R18 ;  /* 0x000000ffff020224 */ /* 0x000fe400078e0012 */
[--C-:B------:R-:W-:Y:S02]  /*0c30*/  @P0 IMAD.MOV.U32 R0, RZ, RZ, R19.reuse ;  /* 0x000000ffff000224 */ /* 0x100fe400078e0013 */
[----:B------:R-:W-:Y:S02]  /*0c40*/  @P3 IMAD.MOV.U32 R2, RZ, RZ, R19 ;  /* 0x000000ffff023224 */ /* 0x000fe400078e0013 */
[--C-:B------:R-:W-:Y:S01]  /*0c50*/  @P3 IMAD.MOV.U32 R0, RZ, RZ, R20.reuse ;  /* 0x000000ffff003224 */ /* 0x100fe200078e0014 */
[----:B------:R-:W-:Y:S01]  /*0c60*/  @P4 MOV R0, R23 ;  /* 0x0000001700004202 */ /* 0x000fe20000000f00 */
[----:B------:R-:W-:Y:S02]  /*0c70*/  @P4 IMAD.MOV.U32 R2, RZ, RZ, R20 ;  /* 0x000000ffff024224 */ /* 0x000fe400078e0014 */
[----:B------:R-:W-:Y:S01]  /*0c80*/  @P5 IMAD.MOV.U32 R2, RZ, RZ, R23 ;  /* 0x000000ffff025224 */ /* 0x000fe200078e0017 */
[----:B------:R-:W-:Y:S06]  /*0c90*/  @!P6 BRA `(.L_x_10) ;  /* 0x00000000002ce947 */ /* 0x000fec0003800000 */
[----:B------:R-:W-:Y:S02]  /*0ca0*/  @P2 IMAD.MOV.U32 R3, RZ, RZ, R10 ;  /* 0x000000ffff032224 */ /* 0x000fe400078e000a */
[----:B------:R-:W-:Y:S02]  /*0cb0*/  @P1 IMAD.MOV.U32 R3, RZ, RZ, R16 ;  /* 0x000000ffff031224 */ /* 0x000fe400078e0010 */
[----:B------:R-:W-:Y:S01]  /*0cc0*/  @P0 IMAD.MOV.U32 R3, RZ, RZ, R17 ;  /* 0x000000ffff030224 */ /* 0x000fe200078e0011 */
[----:B------:R-:W-:Y:S01]  /*0cd0*/  ISETP.EQ.AND P0, PT, R5, 0x8, PT ;  /* 0x000000080500780c */ /* 0x000fe20003f02270 */
[----:B------:R-:W-:Y:S01]  /*0ce0*/  @P3 IMAD.MOV.U32 R3, RZ, RZ, R18 ;  /* 0x000000ffff033224 */ /* 0x000fe200078e0012 */
[----:B------:R-:W-:Y:S01]  /*0cf0*/  LOP3.LUT R5, R4, 0x1f, RZ, 0xc0, !PT ;  /* 0x0000001f04057812 */ /* 0x000fe200078ec0ff */
[----:B------:R-:W-:Y:S01]  /*0d00*/  @P4 IMAD.MOV.U32 R3, RZ, RZ, R19 ;  /* 0x000000ffff034224 */ /* 0x000fe200078e0013 */
[----:B------:R-:W-:Y:S02]  /*0d10*/  @P5 MOV R3, R20 ;  /* 0x0000001400035202 */ /* 0x000fe40000000f00 */
[----:B------:R-:W-:-:S07]  /*0d20*/  SHF.L.W.U32.HI R0, R2, R5, R0 ;  /* 0x0000000502007219 */ /* 0x000fce0000010e00 */
[----:B------:R-:W-:-:S05]  /*0d30*/  @P0 IMAD.MOV.U32 R3, RZ, RZ, R23 ;  /* 0x000000ffff030224 */ /* 0x000fca00078e0017 */
[----:B------:R-:W-:-:S07]  /*0d40*/  SHF.L.W.U32.HI R2, R3, R5, R2 ;  /* 0x0000000503027219 */ /* 0x000fce0000010e02 */
.L_x_10:
[----:B------:R-:W-:Y:S05]  /*0d50*/  BSYNC.RECONVERGENT B1 ;  /* 0x0000000000017941 */ /* 0x000fea0003800200 */
.L_x_9:
        /* <DEDUP_REMOVED lines=18> */
.L_x_7:
[----:B------:R-:W-:Y:S05]  /*0e80*/  BSYNC.RECONVERGENT B0 ;  /* 0x0000000000007941 */ /* 0x000fea0003800200 */
.L_x_6:
[----:B------:R-:W-:Y:S01]  /*0e90*/  FMUL R3, R2, R2 ;  /* 0x0000000202037220 */ /* 0x000fe20000400000 */
[C---:B------:R-:W-:Y:S01]  /*0ea0*/  LOP3.LUT R0, R6.reuse, 0x1, RZ, 0xc0, !PT ;  /* 0x0000000106007812 */ /* 0x040fe200078ec0ff */
[----:B------:R-:W0:Y:S01]  /*0eb0*/  LDCU UR5, c[0x0][0x388] ;  /* 0x00007100ff0577ac */ /* 0x000e220008000800 */
[----:B------:R-:W-:Y:S02]  /*0ec0*/  VIADD R6, R6, 0x1 ;  /* 0x0000000106067836 */ /* 0x000fe40000000000 */
[----:B------:R-:W-:Y:S01]  /*0ed0*/  FFMA R15, R3, R15, -0.0013887860113754868507 ;  /* 0xbab607ed030f7423 */ /* 0x000fe2000000000f */
[----:B------:R-:W-:Y:S01]  /*0ee0*/  ISETP.NE.U32.AND P0, PT, R0, 0x1, PT ;  /* 0x000000010000780c */ /* 0x000fe20003f05070 */
[----:B------:R-:W-:Y:S01]  /*0ef0*/  UIADD3 UR4, UPT, UPT, UR4, 0x1, URZ ;  /* 0x0000000104047890 */ /* 0x000fe2000fffe0ff */
[----:B------:R-:W-:Y:S02]  /*0f00*/  LOP3.LUT P1, RZ, R6, 0x2, RZ, 0xc0, !PT ;  /* 0x0000000206ff7812 */ /* 0x000fe4000782c0ff */
[----:B------:R-:W-:-:S02]  /*0f10*/  FSEL R14, R14, 0.0083327032625675201416, P0 ;  /* 0x3c0885e40e0e7808 */ /* 0x000fc40000000000 */
[----:B------:R-:W-:Y:S02]  /*0f20*/  FSEL R0, R15, -0.00019574658654164522886, P0 ;  /* 0xb94d41530f007808 */ /* 0x000fe40000000000 */
[----:B------:R-:W-:-:S03]  /*0f30*/  FSEL R5, -R12, -0.16666662693023681641, P0 ;  /* 0xbe2aaaa80c057808 */ /* 0x000fc60000000100 */
[C---:B------:R-:W-:Y:S01]  /*0f40*/  FFMA R14, R3.reuse, R0, R14 ;  /* 0x00000000030e7223 */ /* 0x040fe2000000000e */
[----:B------:R-:W-:Y:S01]  /*0f50*/  FSEL R0, R2, 1, !P0 ;  /* 0x3f80000002007808 */ /* 0x000fe20004000000 */
[----:B0-----:R-:W-:Y:S02]  /*0f60*/  UISETP.NE.AND UP0, UPT, UR4, UR5, UPT ;  /* 0x000000050400728c */ /* 0x001fe4000bf05270 */
[C---:B------:R-:W-:Y:S02]  /*0f70*/  FFMA R5, R3.reuse, R14, R5 ;  /* 0x0000000e03057223 */ /* 0x040fe40000000005 */
[----:B------:R-:W-:-:S04]  /*0f80*/  FFMA R3, R3, R0, RZ ;  /* 0x0000000003037223 */ /* 0x000fc800000000ff */
[----:B------:R-:W-:-:S04]  /*0f90*/  FFMA R0, R3, R5, R0 ;  /* 0x0000000503007223 */ /* 0x000fc80000000000 */
[----:B------:R-:W-:-:S04]  /*0fa0*/  @P1 FADD R0, RZ, -R0 ;  /* 0x80000000ff001221 */ /* 0x000fc80000000000 */
[----:B------:R-:W-:Y:S01]  /*0fb0*/  FFMA R8, R13, R0, R8 ;  /* 0x000000000d087223 */ /* 0x000fe20000000008 */
[----:B------:R-:W-:Y:S06]  /*0fc0*/  BRA.U UP0, `(.L_x_11) ;  /* 0xfffffff1003c7547 */ /* 0x000fec000b83ffff */
.L_x_0:
[----:B------:R-:W-:-:S13]  /*0fd0*/  ISETP.GT.AND P0, PT, R9, 0x77ff, PT ;  /* 0x000077ff0900780c */ /* 0x000fda0003f04270 */
[----:B------:R-:W-:Y:S05]  /*0fe0*/  @P0 EXIT ;  /* 0x000000000000094d */ /* 0x000fea0003800000 */
[----:B------:R-:W0:Y:S02]  /*0ff0*/  LDC.64 R2, c[0x0][0x380] ;  /* 0x0000e000ff027b82 */ /* 0x000e240000000a00 */
[----:B0-----:R-:W-:-:S05]  /*1000*/  IMAD.WIDE R2, R9, 0x4, R2 ;  /* 0x0000000409027825 */ /* 0x001fca00078e0202 */
[----:B------:R-:W-:Y:S01]  /*1010*/  STG.E desc[UR8][R2.64], R8 ;  /* 0x0000000802007986 */ /* 0x000fe2000c101908 */
[----:B------:R-:W-:Y:S05]  /*1020*/  EXIT ;  /* 0x000000000000794d */ /* 0x000fea0003800000 */
.L_x_12:
[----:B------:R-:W-:-:S00]  /*1030*/  BRA `(.L_x_12) ;  /* 0xfffffffc00fc7947 */ /* 0x000fc0000383ffff */
[----:B------:R-:W-:-:S00]  /*1040*/  NOP ;  /* 0x0000000000007918 */ /* 0x000fc00000000000 */
        /* <DEDUP_REMOVED lines=11> */
.L_x_13:


//--------------------- .nv.global.init           --------------------------
	.section	.nv.global.init,"aw",@progbits
	.align	4
.nv.global.init:
	.type		__cudart_i2opi_f,@object
	.size		__cudart_i2opi_f,(.L_0 - __cudart_i2opi_f)
__cudart_i2opi_f:
        /*0000*/ 	.byte	0x41, 0x90, 0x43, 0x3c, 0x99, 0x95, 0x62, 0xdb, 0xc0, 0xdd, 0x34, 0xf5, 0xd1, 0x57, 0x27, 0xfc
        /*0010*/ 	.byte	0x29, 0x15, 0x44, 0x4e, 0x6e, 0x83, 0xf9, 0xa2
.L_0:


//--------------------- .nv.shared.reserved.0     --------------------------
	.section	.nv.shared.reserved.0,"aw",@nobits
	.weak		__nv_reservedSMEM_offset_0_alias
	.size		__nv_reservedSMEM_offset_0_alias, 0, 64
	.other		__nv_reservedSMEM_offset_0_alias,@"STO_CUDA_RESERVED_SHARED STV_DEFAULT"
__nv_reservedSMEM_offset_0_alias:
	.zero		0
	.zero		64


//--------------------- .nv.constant0._Z9test_cudaPfi --------------------------
	.section	.nv.constant0._Z9test_cudaPfi,"a",@progbits
	.sectionflags	@""
	.align	4
.nv.constant0._Z9test_cudaPfi:
	.zero		908


//--------------------- SYMBOLS --------------------------

	.type		.nv.reservedSmem.offset0,@object
	.size		.nv.reservedSmem.offset0,0x4
